//
// Generated by NVIDIA NVVM Compiler
//
// Compiler Build ID: CL-36424714
// Cuda compilation tools, release 13.0, V13.0.88
// Based on NVVM 20.0.0
//

.version 9.0
.target sm_100
.address_size 64

	// .globl	_Z22stepFunction1DparalleldiPd

.visible .entry _Z22stepFunction1DparalleldiPd(
	.param .f64 _Z22stepFunction1DparalleldiPd_param_0,
	.param .u32 _Z22stepFunction1DparalleldiPd_param_1,
	.param .u64 .ptr .align 1 _Z22stepFunction1DparalleldiPd_param_2
)
{
	.reg .pred 	%p<17>;
	.reg .b32 	%r<33>;
	.reg .b64 	%rd<11>;
	.reg .b64 	%fd<22>;

	ld.param.f64 	%fd1, [_Z22stepFunction1DparalleldiPd_param_0];
	ld.param.u32 	%r12, [_Z22stepFunction1DparalleldiPd_param_1];
	ld.param.u64 	%rd2, [_Z22stepFunction1DparalleldiPd_param_2];
	cvta.to.global.u64 	%rd1, %rd2;
	mov.u32 	%r13, %ctaid.x;
	mov.u32 	%r14, %ntid.x;
	mov.u32 	%r15, %tid.x;
	mad.lo.s32 	%r31, %r13, %r14, %r15;
	mov.u32 	%r16, %nctaid.x;
	mul.lo.s32 	%r2, %r14, %r16;
	setp.ge.s32 	%p1, %r31, %r12;
	@%p1 bra 	$L__BB0_7;
	add.s32 	%r17, %r31, %r2;
	max.s32 	%r18, %r12, %r17;
	setp.lt.s32 	%p2, %r17, %r12;
	selp.u32 	%r19, 1, 0, %p2;
	add.s32 	%r20, %r17, %r19;
	sub.s32 	%r21, %r18, %r20;
	div.u32 	%r22, %r21, %r2;
	add.s32 	%r3, %r22, %r19;
	and.b32  	%r23, %r3, 3;
	setp.eq.s32 	%p3, %r23, 3;
	@%p3 bra 	$L__BB0_4;
	add.s32 	%r24, %r3, 1;
	and.b32  	%r25, %r24, 3;
	neg.s32 	%r29, %r25;
$L__BB0_3:
	.pragma "nounroll";
	mul.wide.s32 	%rd3, %r31, 8;
	add.s64 	%rd4, %rd1, %rd3;
	cvt.rn.f64.s32 	%fd2, %r31;
	mul.f64 	%fd3, %fd1, %fd2;
	setp.ge.f64 	%p4, %fd3, 0d3FE0000000000000;
	setp.le.f64 	%p5, %fd3, 0d3FF0000000000000;
	selp.f64 	%fd4, 0d4000000000000000, 0d3FF0000000000000, %p5;
	selp.f64 	%fd5, %fd4, 0d3FF0000000000000, %p4;
	st.global.f64 	[%rd4], %fd5;
	add.s32 	%r31, %r31, %r2;
	add.s32 	%r29, %r29, 1;
	setp.ne.s32 	%p6, %r29, 0;
	@%p6 bra 	$L__BB0_3;
$L__BB0_4:
	setp.lt.u32 	%p7, %r3, 3;
	@%p7 bra 	$L__BB0_7;
	mul.wide.s32 	%rd7, %r2, 8;
$L__BB0_6:
	cvt.rn.f64.s32 	%fd6, %r31;
	mul.f64 	%fd7, %fd1, %fd6;
	setp.ge.f64 	%p8, %fd7, 0d3FE0000000000000;
	setp.le.f64 	%p9, %fd7, 0d3FF0000000000000;
	selp.f64 	%fd8, 0d4000000000000000, 0d3FF0000000000000, %p9;
	selp.f64 	%fd9, %fd8, 0d3FF0000000000000, %p8;
	mul.wide.s32 	%rd5, %r31, 8;
	add.s64 	%rd6, %rd1, %rd5;
	st.global.f64 	[%rd6], %fd9;
	add.s32 	%r26, %r31, %r2;
	cvt.rn.f64.s32 	%fd10, %r26;
	mul.f64 	%fd11, %fd1, %fd10;
	setp.ge.f64 	%p10, %fd11, 0d3FE0000000000000;
	setp.le.f64 	%p11, %fd11, 0d3FF0000000000000;
	selp.f64 	%fd12, 0d4000000000000000, 0d3FF0000000000000, %p11;
	selp.f64 	%fd13, %fd12, 0d3FF0000000000000, %p10;
	add.s64 	%rd8, %rd6, %rd7;
	st.global.f64 	[%rd8], %fd13;
	add.s32 	%r27, %r26, %r2;
	cvt.rn.f64.s32 	%fd14, %r27;
	mul.f64 	%fd15, %fd1, %fd14;
	setp.ge.f64 	%p12, %fd15, 0d3FE0000000000000;
	setp.le.f64 	%p13, %fd15, 0d3FF0000000000000;
	selp.f64 	%fd16, 0d4000000000000000, 0d3FF0000000000000, %p13;
	selp.f64 	%fd17, %fd16, 0d3FF0000000000000, %p12;
	add.s64 	%rd9, %rd8, %rd7;
	st.global.f64 	[%rd9], %fd17;
	add.s32 	%r28, %r27, %r2;
	cvt.rn.f64.s32 	%fd18, %r28;
	mul.f64 	%fd19, %fd1, %fd18;
	setp.ge.f64 	%p14, %fd19, 0d3FE0000000000000;
	setp.le.f64 	%p15, %fd19, 0d3FF0000000000000;
	selp.f64 	%fd20, 0d4000000000000000, 0d3FF0000000000000, %p15;
	selp.f64 	%fd21, %fd20, 0d3FF0000000000000, %p14;
	add.s64 	%rd10, %rd9, %rd7;
	st.global.f64 	[%rd10], %fd21;
	add.s32 	%r31, %r28, %r2;
	setp.lt.s32 	%p16, %r31, %r12;
	@%p16 bra 	$L__BB0_6;
$L__BB0_7:
	ret;

}


// ===== COMPILED SASS (sm_100) =====

	.target	sm_100

	.elftype	@"ET_EXEC"


//--------------------- .note.nv.tkinfo           --------------------------
	.section	.note.nv.tkinfo,"",@"SHT_NOTE"
	.sectionflags	@"SHF_NOTE_NV_TKINFO"
	.tkinfo
        /*0018*/ 	.word	0x00000002
        /*0030*/ 	.string	""
        /*0030*/ 	.string	"ptxas"
        /*0030*/ 	.string	"Cuda compilation tools, release 13.0, V13.0.88"
        /*0030*/ 	.string	"Build cuda_13.0.r13.0/compiler.36424714_0"
        /*0030*/ 	.string	"-arch sm_100 -m 64 "



//--------------------- .note.nv.cuinfo           --------------------------
	.section	.note.nv.cuinfo,"",@"SHT_NOTE"
	.sectionflags	@"SHF_NOTE_NV_CUINFO"
        /*0018*/ 	.short	0x0002
        /*001a*/ 	.short	0x0064
        /*001c*/ 	.short	0x0082
	.zero		2


//--------------------- .nv.info                  --------------------------
	.section	.nv.info,"",@"SHT_CUDA_INFO"
	.align	4


	//----- nvinfo : EIATTR_REGCOUNT
	.align		4
        /*0000*/ 	.byte	0x04, 0x2f
        /*0002*/ 	.short	(.L_1 - .L_0)
	.align		4
.L_0:
        /*0004*/ 	.word	index@(_Z22stepFunction1DparalleldiPd)
        /*0008*/ 	.word	0x0000001a


	//----- nvinfo : EIATTR_FRAME_SIZE
	.align		4
.L_1:
        /*000c*/ 	.byte	0x04, 0x11
        /*000e*/ 	.short	(.L_3 - .L_2)
	.align		4
.L_2:
        /*0010*/ 	.word	index@(_Z22stepFunction1DparalleldiPd)
        /*0014*/ 	.word	0x00000000


	//----- nvinfo : EIATTR_MIN_STACK_SIZE
	.align		4
.L_3:
        /*0018*/ 	.byte	0x04, 0x12
        /*001a*/ 	.short	(.L_5 - .L_4)
	.align		4
.L_4:
        /*001c*/ 	.word	index@(_Z22stepFunction1DparalleldiPd)
        /*0020*/ 	.word	0x00000000
.L_5:


//--------------------- .nv.compat                --------------------------
	.section	.nv.compat,"",@"SHT_CUDA_COMPAT_INFO"
	.align	4
        /*0000*/ 	.byte	0x02, 0x09, 0x00, 0x00, 0x02, 0x02, 0x01, 0x00, 0x02, 0x05, 0x05, 0x00, 0x03, 0x07, 0x01, 0x01
        /*0010*/ 	.byte	0x02, 0x03, 0x00, 0x00, 0x02, 0x06, 0x01, 0x00, 0x04, 0x0b, 0x08, 0x00, 0x01, 0x00, 0x00, 0x00
        /*0020*/ 	.byte	0x00, 0x00, 0x00, 0x00


//--------------------- .nv.info._Z22stepFunction1DparalleldiPd --------------------------
	.section	.nv.info._Z22stepFunction1DparalleldiPd,"",@"SHT_CUDA_INFO"
	.sectionflags	@""
	.align	4


	//----- nvinfo : EIATTR_CUDA_API_VERSION
	.align		4
        /*0000*/ 	.byte	0x04, 0x37
        /*0002*/ 	.short	(.L_7 - .L_6)
.L_6:
        /*0004*/ 	.word	0x00000082


	//----- nvinfo : EIATTR_KPARAM_INFO
	.align		4
.L_7:
        /*0008*/ 	.byte	0x04, 0x17
        /*000a*/ 	.short	(.L_9 - .L_8)
.L_8:
        /*000c*/ 	.word	0x00000000
        /*0010*/ 	.short	0x0002
        /*0012*/ 	.short	0x0010
        /*0014*/ 	.byte	0x00, 0xf5, 0x21, 0x00


	//----- nvinfo : EIATTR_KPARAM_INFO
	.align		4
.L_9:
        /*0018*/ 	.byte	0x04, 0x17
        /*001a*/ 	.short	(.L_11 - .L_10)
.L_10:
        /*001c*/ 	.word	0x00000000
        /*0020*/ 	.short	0x0001
        /*0022*/ 	.short	0x0008
        /*0024*/ 	.byte	0x00, 0xf0, 0x11, 0x00


	//----- nvinfo : EIATTR_KPARAM_INFO
	.align		4
.L_11:
        /*0028*/ 	.byte	0x04, 0x17
        /*002a*/ 	.short	(.L_13 - .L_12)
.L_12:
        /*002c*/ 	.word	0x00000000
        /*0030*/ 	.short	0x0000
        /*0032*/ 	.short	0x0000
        /*0034*/ 	.byte	0x00, 0xf0, 0x21, 0x00


	//----- nvinfo : EIATTR_SPARSE_MMA_MASK
	.align		4
.L_13:
        /*0038*/ 	.byte	0x03, 0x50
        /*003a*/ 	.short	0x0000


	//----- nvinfo : EIATTR_MAXREG_COUNT
	.align		4
        /*003c*/ 	.byte	0x03, 0x1b
        /*003e*/ 	.short	0x00ff


	//----- nvinfo : EIATTR_MERCURY_ISA_VERSION
	.align		4
        /*0040*/ 	.byte	0x03, 0x5f
        /*0042*/ 	.short	0x0101


	//----- nvinfo : EIATTR_VRC_CTA_INIT_COUNT
	.align		4
        /*0044*/ 	.byte	0x02, 0x4a
	.zero		1
	.zero		1


	//----- nvinfo : EIATTR_EXIT_INSTR_OFFSETS
	.align		4
        /*0048*/ 	.byte	0x04, 0x1c
        /*004a*/ 	.short	(.L_15 - .L_14)


	//   ....[0]....
.L_14:
        /*004c*/ 	.word	0x00000090


	//   ....[1]....
        /*0050*/ 	.word	0x000003e0


	//   ....[2]....
        /*0054*/ 	.word	0x000006a0


	//----- nvinfo : EIATTR_CRS_STACK_SIZE
	.align		4
.L_15:
        /*0058*/ 	.byte	0x04, 0x1e
        /*005a*/ 	.short	(.L_17 - .L_16)
.L_16:
        /*005c*/ 	.word	0x00000000


	//----- nvinfo : EIATTR_CBANK_PARAM_SIZE
	.align		4
.L_17:
        /*0060*/ 	.byte	0x03, 0x19
        /*0062*/ 	.short	0x0018


	//----- nvinfo : EIATTR_PARAM_CBANK
	.align		4
        /*0064*/ 	.byte	0x04, 0x0a
        /*0066*/ 	.short	(.L_19 - .L_18)
	.align		4
.L_18:
        /*0068*/ 	.word	index@(.nv.constant0._Z22stepFunction1DparalleldiPd)
        /*006c*/ 	.short	0x0380
        /*006e*/ 	.short	0x0018


	//----- nvinfo : EIATTR_SW_WAR
	.align		4
.L_19:
        /*0070*/ 	.byte	0x04, 0x36
        /*0072*/ 	.short	(.L_21 - .L_20)
.L_20:
        /*0074*/ 	.word	0x00000008
.L_21:


//--------------------- .nv.callgraph             --------------------------
	.section	.nv.callgraph,"",@"SHT_CUDA_CALLGRAPH"
	.align	4
	.sectionentsize	8
	.align		4
        /*0000*/ 	.word	0x00000000
	.align		4
        /*0004*/ 	.word	0xffffffff
	.align		4
        /*0008*/ 	.word	0x00000000
	.align		4
        /*000c*/ 	.word	0xfffffffe
	.align		4
        /*0010*/ 	.word	0x00000000
	.align		4
        /*0014*/ 	.word	0xfffffffd
	.align		4
        /*0018*/ 	.word	0x00000000
	.align		4
        /*001c*/ 	.word	0xfffffffc


//--------------------- .text._Z22stepFunction1DparalleldiPd --------------------------
	.section	.text._Z22stepFunction1DparalleldiPd,"ax",@progbits
	.align	128
        .global         _Z22stepFunction1DparalleldiPd
        .type           _Z22stepFunction1DparalleldiPd,@function
        .size           _Z22stepFunction1DparalleldiPd,(.L_x_5 - _Z22stepFunction1DparalleldiPd)
        .other          _Z22stepFunction1DparalleldiPd,@"STO_CUDA_ENTRY STV_DEFAULT"
_Z22stepFunction1DparalleldiPd:
.text._Z22stepFunction1DparalleldiPd:
[----:B------:R-:W-:Y:S01]  /*0000*/  LDC R1, c[0x0][0x37c] ;  /* 0x0000df00ff017b82 */ /* 0x000fe20000000800 */
[----:B------:R-:W0:Y:S07]  /*0010*/  S2R R7, SR_TID.X ;  /* 0x0000000000077919 */ /* 0x000e2e0000002100 */
[----:B------:R-:W0:Y:S01]  /*0020*/  S2UR UR4, SR_CTAID.X ;  /* 0x00000000000479c3 */ /* 0x000e220000002500 */
[----:B------:R-:W1:Y:S07]  /*0030*/  LDCU UR6, c[0x0][0x388] ;  /* 0x00007100ff0677ac */ /* 0x000e6e0008000800 */
[----:B------:R-:W0:Y:S01]  /*0040*/  LDC R0, c[0x0][0x360] ;  /* 0x0000d800ff007b82 */ /* 0x000e220000000800 */
[----:B------:R-:W2:Y:S01]  /*0050*/  LDCU UR5, c[0x0][0x370] ;  /* 0x00006e00ff0577ac */ /* 0x000ea20008000800 */
[----:B0-----:R-:W-:-:S02]  /*0060*/  IMAD R7, R0, UR4, R7 ;  /* 0x0000000400077c24 */ /* 0x001fc4000f8e0207 */
[----:B--2---:R-:W-:-:S03]  /*0070*/  IMAD R0, R0, UR5, RZ ;  /* 0x0000000500007c24 */ /* 0x004fc6000f8e02ff */
[----:B-1----:R-:W-:-:S13]  /*0080*/  ISETP.GE.AND P0, PT, R7, UR6, PT ;  /* 0x0000000607007c0c */ /* 0x002fda000bf06270 */
[----:B------:R-:W-:Y:S05]  /*0090*/  @P0 EXIT ;  /* 0x000000000000094d */ /* 0x000fea0003800000 */
[----:B------:R-:W0:Y:S01]  /*00a0*/  I2F.U32.RP R8, R0 ;  /* 0x0000000000087306 */ /* 0x000e220000209000 */
[C---:B------:R-:W-:Y:S01]  /*00b0*/  IMAD.IADD R4, R0.reuse, 0x1, R7 ;  /* 0x0000000100047824 */ /* 0x040fe200078e0207 */
[----:B------:R-:W-:Y:S01]  /*00c0*/  ISETP.NE.U32.AND P2, PT, R0, RZ, PT ;  /* 0x000000ff0000720c */ /* 0x000fe20003f45070 */
[----:B------:R-:W-:Y:S01]  /*00d0*/  IMAD.MOV R9, RZ, RZ, -R0 ;  /* 0x000000ffff097224 */ /* 0x000fe200078e0a00 */
[----:B------:R-:W1:Y:S01]  /*00e0*/  LDCU.64 UR10, c[0x0][0x380] ;  /* 0x00007000ff0a77ac */ /* 0x000e620008000a00 */
[----:B------:R-:W-:Y:S01]  /*00f0*/  BSSY.RECONVERGENT B0, `(.L_x_0) ;  /* 0x000002e000007945 */ /* 0x000fe20003800200 */
[C---:B------:R-:W-:Y:S02]  /*0100*/  ISETP.GE.AND P0, PT, R4.reuse, UR6, PT ;  /* 0x0000000604007c0c */ /* 0x040fe4000bf06270 */
[----:B------:R-:W-:Y:S01]  /*0110*/  VIMNMX R5, PT, PT, R4, UR6, !PT ;  /* 0x0000000604057c48 */ /* 0x000fe2000ffe0100 */
[----:B------:R-:W2:Y:S01]  /*0120*/  LDCU.64 UR4, c[0x0][0x358] ;  /* 0x00006b00ff0477ac */ /* 0x000ea20008000a00 */
[----:B------:R-:W-:Y:S01]  /*0130*/  SEL R6, RZ, 0x1, P0 ;  /* 0x00000001ff067807 */ /* 0x000fe20000000000 */
[----:B------:R-:W3:Y:S03]  /*0140*/  LDCU.64 UR8, c[0x0][0x380] ;  /* 0x00007000ff0877ac */ /* 0x000ee60008000a00 */
[----:B------:R-:W-:Y:S01]  /*0150*/  IADD3 R5, PT, PT, R5, -R4, -R6 ;  /* 0x8000000405057210 */ /* 0x000fe20007ffe806 */
[----:B0-----:R-:W0:Y:S02]  /*0160*/  MUFU.RCP R8, R8 ;  /* 0x0000000800087308 */ /* 0x001e240000001000 */
[----:B0-----:R-:W-:-:S06]  /*0170*/  VIADD R2, R8, 0xffffffe ;  /* 0x0ffffffe08027836 */ /* 0x001fcc0000000000 */
[----:B------:R0:W4:Y:S02]  /*0180*/  F2I.FTZ.U32.TRUNC.NTZ R3, R2 ;  /* 0x0000000200037305 */ /* 0x000124000021f000 */
[----:B0-----:R-:W-:Y:S02]  /*0190*/  IMAD.MOV.U32 R2, RZ, RZ, RZ ;  /* 0x000000ffff027224 */ /* 0x001fe400078e00ff */
[----:B----4-:R-:W-:-:S04]  /*01a0*/  IMAD R9, R9, R3, RZ ;  /* 0x0000000309097224 */ /* 0x010fc800078e02ff */
[----:B------:R-:W-:-:S06]  /*01b0*/  IMAD.HI.U32 R8, R3, R9, R2 ;  /* 0x0000000903087227 */ /* 0x000fcc00078e0002 */
[----:B------:R-:W-:-:S05]  /*01c0*/  IMAD.HI.U32 R9, R8, R5, RZ ;  /* 0x0000000508097227 */ /* 0x000fca00078e00ff */
[----:B------:R-:W-:-:S05]  /*01d0*/  IADD3 R2, PT, PT, -R9, RZ, RZ ;  /* 0x000000ff09027210 */ /* 0x000fca0007ffe1ff */
[----:B------:R-:W-:Y:S02]  /*01e0*/  IMAD R5, R0, R2, R5 ;  /* 0x0000000200057224 */ /* 0x000fe400078e0205 */
[----:B------:R-:W0:Y:S03]  /*01f0*/  LDC.64 R2, c[0x0][0x390] ;  /* 0x0000e400ff027b82 */ /* 0x000e260000000a00 */
[----:B------:R-:W-:-:S13]  /*0200*/  ISETP.GE.U32.AND P0, PT, R5, R0, PT ;  /* 0x000000000500720c */ /* 0x000fda0003f06070 */
[----:B------:R-:W-:Y:S02]  /*0210*/  @P0 IMAD.IADD R5, R5, 0x1, -R0 ;  /* 0x0000000105050824 */ /* 0x000fe400078e0a00 */
[----:B------:R-:W-:-:S03]  /*0220*/  @P0 VIADD R9, R9, 0x1 ;  /* 0x0000000109090836 */ /* 0x000fc60000000000 */
[----:B------:R-:W-:-:S13]  /*0230*/  ISETP.GE.U32.AND P1, PT, R5, R0, PT ;  /* 0x000000000500720c */ /* 0x000fda0003f26070 */
[----:B------:R-:W-:Y:S01]  /*0240*/  @P1 VIADD R9, R9, 0x1 ;  /* 0x0000000109091836 */ /* 0x000fe20000000000 */
[----:B------:R-:W-:-:S04]  /*0250*/  @!P2 LOP3.LUT R9, RZ, R0, RZ, 0x33, !PT ;  /* 0x00000000ff09a212 */ /* 0x000fc800078e33ff */
[----:B------:R-:W-:-:S04]  /*0260*/  IADD3 R4, PT, PT, R6, R9, RZ ;  /* 0x0000000906047210 */ /* 0x000fc80007ffe0ff */
[C---:B------:R-:W-:Y:S02]  /*0270*/  LOP3.LUT R5, R4.reuse, 0x3, RZ, 0xc0, !PT ;  /* 0x0000000304057812 */ /* 0x040fe400078ec0ff */
[----:B------:R-:W-:Y:S02]  /*0280*/  ISETP.GE.U32.AND P2, PT, R4, 0x3, PT ;  /* 0x000000030400780c */ /* 0x000fe40003f46070 */
[----:B------:R-:W-:-:S13]  /*0290*/  ISETP.NE.AND P0, PT, R5, 0x3, PT ;  /* 0x000000030500780c */ /* 0x000fda0003f05270 */
[----:B0123--:R-:W-:Y:S05]  /*02a0*/  @!P0 BRA `(.L_x_1) ;  /* 0x0000000000488947 */ /* 0x00ffea0003800000 */
[----:B------:R-:W0:Y:S01]  /*02b0*/  LDC.64 R10, c[0x0][0x390] ;  /* 0x0000e400ff0a7b82 */ /* 0x000e220000000a00 */
[----:B------:R-:W-:-:S05]  /*02c0*/  VIADD R4, R4, 0x1 ;  /* 0x0000000104047836 */ /* 0x000fca0000000000 */
[----:B------:R-:W-:-:S05]  /*02d0*/  LOP3.LUT R4, R4, 0x3, RZ, 0xc0, !PT ;  /* 0x0000000304047812 */ /* 0x000fca00078ec0ff */
[----:B------:R-:W-:-:S07]  /*02e0*/  IMAD.MOV R6, RZ, RZ, -R4 ;  /* 0x000000ffff067224 */ /* 0x000fce00078e0a04 */
.L_x_2:
[----:B-1----:R-:W1:Y:S01]  /*02f0*/  I2F.F64 R4, R7 ;  /* 0x0000000700047312 */ /* 0x002e620000201c00 */
[----:B------:R-:W-:Y:S02]  /*0300*/  IMAD.MOV.U32 R8, RZ, RZ, 0x3ff00000 ;  /* 0x3ff00000ff087424 */ /* 0x000fe400078e00ff */
[----:B------:R-:W-:Y:S01]  /*0310*/  VIADD R6, R6, 0x1 ;  /* 0x0000000106067836 */ /* 0x000fe20000000000 */
[----:B-1----:R-:W-:-:S08]  /*0320*/  DMUL R4, R4, UR8 ;  /* 0x0000000804047c28 */ /* 0x002fd00008000000 */
[C---:B------:R-:W-:Y:S02]  /*0330*/  DSETP.GTU.AND P1, PT, R4.reuse, 1, PT ;  /* 0x3ff000000400742a */ /* 0x040fe40003f2c000 */
[----:B------:R-:W-:Y:S01]  /*0340*/  DSETP.GE.AND P0, PT, R4, 0.5, PT ;  /* 0x3fe000000400742a */ /* 0x000fe20003f06000 */
[----:B0-----:R-:W-:-:S03]  /*0350*/  IMAD.WIDE R4, R7, 0x8, R10 ;  /* 0x0000000807047825 */ /* 0x001fc600078e020a */
[----:B------:R-:W-:Y:S01]  /*0360*/  FSEL R8, R8, 2, P1 ;  /* 0x4000000008087808 */ /* 0x000fe20000800000 */
[----:B------:R-:W-:-:S03]  /*0370*/  IMAD.IADD R7, R0, 0x1, R7 ;  /* 0x0000000100077824 */ /* 0x000fc600078e0207 */
[----:B------:R-:W-:Y:S02]  /*0380*/  FSEL R9, R8, 1.875, P0 ;  /* 0x3ff0000008097808 */ /* 0x000fe40000000000 */
[----:B------:R-:W-:Y:S02]  /*0390*/  MOV R8, RZ ;  /* 0x000000ff00087202 */ /* 0x000fe40000000f00 */
[----:B------:R-:W-:-:S03]  /*03a0*/  ISETP.NE.AND P0, PT, R6, RZ, PT ;  /* 0x000000ff0600720c */ /* 0x000fc60003f05270 */
[----:B------:R1:W-:Y:S10]  /*03b0*/  STG.E.64 desc[UR4][R4.64], R8 ;  /* 0x0000000804007986 */ /* 0x0003f4000c101b04 */
[----:B------:R-:W-:Y:S05]  /*03c0*/  @P0 BRA `(.L_x_2) ;  /* 0xfffffffc00c80947 */ /* 0x000fea000383ffff */
.L_x_1:
[----:B------:R-:W-:Y:S05]  /*03d0*/  BSYNC.RECONVERGENT B0 ;  /* 0x0000000000007941 */ /* 0x000fea0003800200 */
.L_x_0:
[----:B------:R-:W-:Y:S05]  /*03e0*/  @!P2 EXIT ;  /* 0x000000000000a94d */ /* 0x000fea0003800000 */
.L_x_3:
[----:B0-----:R-:W-:Y:S01]  /*03f0*/  IMAD.IADD R19, R0, 0x1, R7 ;  /* 0x0000000100137824 */ /* 0x001fe200078e0207 */
[----:B------:R-:W0:Y:S01]  /*0400*/  I2F.F64 R12, R7 ;  /* 0x00000007000c7312 */ /* 0x000e220000201c00 */
[----:B------:R-:W-:-:S03]  /*0410*/  IMAD.MOV.U32 R20, RZ, RZ, 0x3ff00000 ;  /* 0x3ff00000ff147424 */ /* 0x000fc600078e00ff */
[----:B------:R-:W-:-:S04]  /*0420*/  IADD3 R17, PT, PT, R0, R19, RZ ;  /* 0x0000001300117210 */ /* 0x000fc80007ffe0ff */
[----:B-1----:R-:W1:Y:S01]  /*0430*/  I2F.F64 R8, R19 ;  /* 0x0000001300087312 */ /* 0x002e620000201c00 */
[----:B------:R-:W-:Y:S01]  /*0440*/  IMAD.IADD R5, R0, 0x1, R17 ;  /* 0x0000000100057824 */ /* 0x000fe200078e0211 */
[----:B0-----:R-:W-:-:S06]  /*0450*/  DMUL R12, R12, UR10 ;  /* 0x0000000a0c0c7c28 */ /* 0x001fcc0008000000 */
[----:B------:R-:W0:Y:S01]  /*0460*/  I2F.F64 R10, R17 ;  /* 0x00000011000a7312 */ /* 0x000e220000201c00 */
[----:B-1----:R-:W-:-:S07]  /*0470*/  DMUL R8, R8, UR10 ;  /* 0x0000000a08087c28 */ /* 0x002fce0008000000 */
[----:B------:R-:W1:Y:S01]  /*0480*/  I2F.F64 R14, R5 ;  /* 0x00000005000e7312 */ /* 0x000e620000201c00 */
[C---:B------:R-:W-:Y:S02]  /*0490*/  DSETP.GE.AND P0, PT, R12.reuse, 0.5, PT ;  /* 0x3fe000000c00742a */ /* 0x040fe40003f06000 */
[----:B------:R-:W-:Y:S02]  /*04a0*/  DSETP.GTU.AND P3, PT, R12, 1, PT ;  /* 0x3ff000000c00742a */ /* 0x000fe40003f6c000 */
[----:B0-----:R-:W-:Y:S02]  /*04b0*/  DMUL R12, R10, UR10 ;  /* 0x0000000a0a0c7c28 */ /* 0x001fe40008000000 */
[C---:B------:R-:W-:Y:S01]  /*04c0*/  DSETP.GTU.AND P4, PT, R8.reuse, 1, PT ;  /* 0x3ff000000800742a */ /* 0x040fe20003f8c000 */
[----:B------:R-:W-:Y:S01]  /*04d0*/  IMAD.WIDE R10, R7, 0x8, R2 ;  /* 0x00000008070a7825 */ /* 0x000fe200078e0202 */
[----:B------:R-:W-:Y:S01]  /*04e0*/  FSEL R22, R20, 2, P3 ;  /* 0x4000000014167808 */ /* 0x000fe20001800000 */
[----:B------:R-:W-:-:S02]  /*04f0*/  DSETP.GE.AND P1, PT, R8, 0.5, PT ;  /* 0x3fe000000800742a */ /* 0x000fc40003f26000 */
[----:B------:R-:W-:Y:S01]  /*0500*/  IMAD.IADD R7, R0, 0x1, R5 ;  /* 0x0000000100077824 */ /* 0x000fe200078e0205 */
[----:B-1----:R-:W-:Y:S01]  /*0510*/  DMUL R14, R14, UR10 ;  /* 0x0000000a0e0e7c28 */ /* 0x002fe20008000000 */
[----:B------:R-:W-:Y:S01]  /*0520*/  FSEL R16, R20, 2, P4 ;  /* 0x4000000014107808 */ /* 0x000fe20002000000 */
[C---:B------:R-:W-:Y:S01]  /*0530*/  DSETP.GTU.AND P3, PT, R12.reuse, 1, PT ;  /* 0x3ff000000c00742a */ /* 0x040fe20003f6c000 */
[----:B------:R-:W-:Y:S01]  /*0540*/  IMAD.WIDE R8, R0, 0x8, R10 ;  /* 0x0000000800087825 */ /* 0x000fe200078e020a */
[----:B------:R-:W-:Y:S01]  /*0550*/  FSEL R23, R22, 1.875, P0 ;  /* 0x3ff0000016177808 */ /* 0x000fe20000000000 */
[----:B------:R-:W-:Y:S01]  /*0560*/  DSETP.GE.AND P2, PT, R12, 0.5, PT ;  /* 0x3fe000000c00742a */ /* 0x000fe20003f46000 */
[----:B------:R-:W-:Y:S01]  /*0570*/  FSEL R17, R16, 1.875, P1 ;  /* 0x3ff0000010117808 */ /* 0x000fe20000800000 */
[----:B------:R-:W-:Y:S01]  /*0580*/  IMAD.MOV.U32 R16, RZ, RZ, RZ ;  /* 0x000000ffff107224 */ /* 0x000fe200078e00ff */
[C---:B------:R-:W-:Y:S01]  /*0590*/  DSETP.GTU.AND P4, PT, R14.reuse, 1, PT ;  /* 0x3ff000000e00742a */ /* 0x040fe20003f8c000 */
[----:B------:R-:W-:Y:S01]  /*05a0*/  FSEL R18, R20, 2, P3 ;  /* 0x4000000014127808 */ /* 0x000fe20001800000 */
[----:B------:R-:W-:Y:S01]  /*05b0*/  DSETP.GE.AND P0, PT, R14, 0.5, PT ;  /* 0x3fe000000e00742a */ /* 0x000fe20003f06000 */
[----:B------:R-:W-:Y:S01]  /*05c0*/  IMAD.WIDE R12, R0, 0x8, R8 ;  /* 0x00000008000c7825 */ /* 0x000fe200078e0208 */
[----:B------:R-:W-:-:S02]  /*05d0*/  MOV R22, RZ ;  /* 0x000000ff00167202 */ /* 0x000fc40000000f00 */
[----:B------:R-:W-:Y:S02]  /*05e0*/  FSEL R20, R20, 2, P4 ;  /* 0x4000000014147808 */ /* 0x000fe40002000000 */
[----:B------:R-:W-:Y:S01]  /*05f0*/  FSEL R19, R18, 1.875, P2 ;  /* 0x3ff0000012137808 */ /* 0x000fe20001000000 */
[----:B------:R-:W-:Y:S01]  /*0600*/  IMAD.MOV.U32 R18, RZ, RZ, RZ ;  /* 0x000000ffff127224 */ /* 0x000fe200078e00ff */
[----:B------:R-:W-:Y:S01]  /*0610*/  FSEL R21, R20, 1.875, P0 ;  /* 0x3ff0000014157808 */ /* 0x000fe20000000000 */
[----:B------:R-:W-:Y:S02]  /*0620*/  HFMA2 R20, -RZ, RZ, 0, 0 ;  /* 0x00000000ff147431 */ /* 0x000fe400000001ff */
[----:B------:R-:W-:Y:S01]  /*0630*/  IMAD.WIDE R14, R0, 0x8, R12 ;  /* 0x00000008000e7825 */ /* 0x000fe200078e020c */
[----:B------:R0:W-:Y:S01]  /*0640*/  STG.E.64 desc[UR4][R10.64], R22 ;  /* 0x000000160a007986 */ /* 0x0001e2000c101b04 */
[----:B------:R-:W-:-:S03]  /*0650*/  ISETP.GE.AND P0, PT, R7, UR6, PT ;  /* 0x0000000607007c0c */ /* 0x000fc6000bf06270 */
[----:B------:R0:W-:Y:S04]  /*0660*/  STG.E.64 desc[UR4][R8.64], R16 ;  /* 0x0000001008007986 */ /* 0x0001e8000c101b04 */
[----:B------:R0:W-:Y:S04]  /*0670*/  STG.E.64 desc[UR4][R12.64], R18 ;  /* 0x000000120c007986 */ /* 0x0001e8000c101b04 */
[----:B------:R0:W-:Y:S02]  /*0680*/  STG.E.64 desc[UR4][R14.64], R20 ;  /* 0x000000140e007986 */ /* 0x0001e4000c101b04 */
[----:B------:R-:W-:Y:S05]  /*0690*/  @!P0 BRA `(.L_x_3) ;  /* 0xfffffffc00548947 */ /* 0x000fea000383ffff */
[----:B------:R-:W-:Y:S05]  /*06a0*/  EXIT ;  /* 0x000000000000794d */ /* 0x000fea0003800000 */
.L_x_4:
[----:B------:R-:W-:-:S00]  /*06b0*/  BRA `(.L_x_4) ;  /* 0xfffffffc00fc7947 */ /* 0x000fc0000383ffff */
[----:B------:R-:W-:-:S00]  /*06c0*/  NOP ;  /* 0x0000000000007918 */ /* 0x000fc00000000000 */
        /* <DEDUP_REMOVED lines=11> */
.L_x_5:


//--------------------- .nv.shared.reserved.0     --------------------------
	.section	.nv.shared.reserved.0,"aw",@nobits
	.weak		__nv_reservedSMEM_offset_0_alias
	.size		__nv_reservedSMEM_offset_0_alias, 0, 64
	.other		__nv_reservedSMEM_offset_0_alias,@"STO_CUDA_RESERVED_SHARED STV_DEFAULT"
__nv_reservedSMEM_offset_0_alias:
	.zero		0
	.zero		64


//--------------------- .nv.constant0._Z22stepFunction1DparalleldiPd --------------------------
	.section	.nv.constant0._Z22stepFunction1DparalleldiPd,"a",@progbits
	.sectionflags	@""
	.align	4
.nv.constant0._Z22stepFunction1DparalleldiPd:
	.zero		920


//--------------------- SYMBOLS --------------------------

	.type		.nv.reservedSmem.offset0,@object
	.size		.nv.reservedSmem.offset0,0x4
